//
// Generated by NVIDIA NVVM Compiler
//
// Compiler Build ID: CL-36424714
// Cuda compilation tools, release 13.0, V13.0.88
// Based on NVVM 20.0.0
//

.version 9.0
.target sm_100
.address_size 64

	// .globl	_Z6kernelPf

.visible .entry _Z6kernelPf(
	.param .u64 .ptr .align 1 _Z6kernelPf_param_0
)
{
	.reg .b32 	%r<2>;
	.reg .b32 	%f<2>;
	.reg .b64 	%rd<5>;

	ld.param.u64 	%rd1, [_Z6kernelPf_param_0];
	cvta.to.global.u64 	%rd2, %rd1;
	mov.u32 	%r1, %nctaid.x;
	cvt.rn.f32.u32 	%f1, %r1;
	mul.wide.u32 	%rd3, %r1, 4;
	add.s64 	%rd4, %rd2, %rd3;
	st.global.f32 	[%rd4], %f1;
	ret;

}


// ===== COMPILED SASS (sm_100) =====

	.target	sm_100

	.elftype	@"ET_EXEC"


//--------------------- .note.nv.tkinfo           --------------------------
	.section	.note.nv.tkinfo,"",@"SHT_NOTE"
	.sectionflags	@"SHF_NOTE_NV_TKINFO"
	.tkinfo
        /*0018*/ 	.word	0x00000002
        /*0030*/ 	.string	""
        /*0030*/ 	.string	"ptxas"
        /*0030*/ 	.string	"Cuda compilation tools, release 13.0, V13.0.88"
        /*0030*/ 	.string	"Build cuda_13.0.r13.0/compiler.36424714_0"
        /*0030*/ 	.string	"-arch sm_100 -m 64 "



//--------------------- .note.nv.cuinfo           --------------------------
	.section	.note.nv.cuinfo,"",@"SHT_NOTE"
	.sectionflags	@"SHF_NOTE_NV_CUINFO"
        /*0018*/ 	.short	0x0002
        /*001a*/ 	.short	0x0064
        /*001c*/ 	.short	0x0082
	.zero		2


//--------------------- .nv.info                  --------------------------
	.section	.nv.info,"",@"SHT_CUDA_INFO"
	.align	4


	//----- nvinfo : EIATTR_REGCOUNT
	.align		4
        /*0000*/ 	.byte	0x04, 0x2f
        /*0002*/ 	.short	(.L_1 - .L_0)
	.align		4
.L_0:
        /*0004*/ 	.word	index@(_Z6kernelPf)
        /*0008*/ 	.word	0x00000008


	//----- nvinfo : EIATTR_FRAME_SIZE
	.align		4
.L_1:
        /*000c*/ 	.byte	0x04, 0x11
        /*000e*/ 	.short	(.L_3 - .L_2)
	.align		4
.L_2:
        /*0010*/ 	.word	index@(_Z6kernelPf)
        /*0014*/ 	.word	0x00000000


	//----- nvinfo : EIATTR_MIN_STACK_SIZE
	.align		4
.L_3:
        /*0018*/ 	.byte	0x04, 0x12
        /*001a*/ 	.short	(.L_5 - .L_4)
	.align		4
.L_4:
        /*001c*/ 	.word	index@(_Z6kernelPf)
        /*0020*/ 	.word	0x00000000
.L_5:


//--------------------- .nv.compat                --------------------------
	.section	.nv.compat,"",@"SHT_CUDA_COMPAT_INFO"
	.align	4
        /*0000*/ 	.byte	0x02, 0x09, 0x00, 0x00, 0x02, 0x02, 0x01, 0x00, 0x02, 0x05, 0x05, 0x00, 0x03, 0x07, 0x01, 0x01
        /*0010*/ 	.byte	0x02, 0x03, 0x00, 0x00, 0x02, 0x06, 0x01, 0x00, 0x04, 0x0b, 0x08, 0x00, 0x09, 0x00, 0x00, 0x00
        /*0020*/ 	.byte	0x00, 0x00, 0x00, 0x00


//--------------------- .nv.info._Z6kernelPf      --------------------------
	.section	.nv.info._Z6kernelPf,"",@"SHT_CUDA_INFO"
	.sectionflags	@""
	.align	4


	//----- nvinfo : EIATTR_CUDA_API_VERSION
	.align		4
        /*0000*/ 	.byte	0x04, 0x37
        /*0002*/ 	.short	(.L_7 - .L_6)
.L_6:
        /*0004*/ 	.word	0x00000082


	//----- nvinfo : EIATTR_KPARAM_INFO
	.align		4
.L_7:
        /*0008*/ 	.byte	0x04, 0x17
        /*000a*/ 	.short	(.L_9 - .L_8)
.L_8:
        /*000c*/ 	.word	0x00000000
        /*0010*/ 	.short	0x0000
        /*0012*/ 	.short	0x0000
        /*0014*/ 	.byte	0x00, 0xf5, 0x21, 0x00


	//----- nvinfo : EIATTR_SPARSE_MMA_MASK
	.align		4
.L_9:
        /*0018*/ 	.byte	0x03, 0x50
        /*001a*/ 	.short	0x0000


	//----- nvinfo : EIATTR_MAXREG_COUNT
	.align		4
        /*001c*/ 	.byte	0x03, 0x1b
        /*001e*/ 	.short	0x00ff


	//----- nvinfo : EIATTR_MERCURY_ISA_VERSION
	.align		4
        /*0020*/ 	.byte	0x03, 0x5f
        /*0022*/ 	.short	0x0101


	//----- nvinfo : EIATTR_VRC_CTA_INIT_COUNT
	.align		4
        /*0024*/ 	.byte	0x02, 0x4a
	.zero		1
	.zero		1


	//----- nvinfo : EIATTR_EXIT_INSTR_OFFSETS
	.align		4
        /*0028*/ 	.byte	0x04, 0x1c
        /*002a*/ 	.short	(.L_11 - .L_10)


	//   ....[0]....
.L_10:
        /*002c*/ 	.word	0x00000070


	//----- nvinfo : EIATTR_CBANK_PARAM_SIZE
	.align		4
.L_11:
        /*0030*/ 	.byte	0x03, 0x19
        /*0032*/ 	.short	0x0008


	//----- nvinfo : EIATTR_PARAM_CBANK
	.align		4
        /*0034*/ 	.byte	0x04, 0x0a
        /*0036*/ 	.short	(.L_13 - .L_12)
	.align		4
.L_12:
        /*0038*/ 	.word	index@(.nv.constant0._Z6kernelPf)
        /*003c*/ 	.short	0x0380
        /*003e*/ 	.short	0x0008


	//----- nvinfo : EIATTR_SW_WAR
	.align		4
.L_13:
        /*0040*/ 	.byte	0x04, 0x36
        /*0042*/ 	.short	(.L_15 - .L_14)
.L_14:
        /*0044*/ 	.word	0x00000008
.L_15:


//--------------------- .nv.callgraph             --------------------------
	.section	.nv.callgraph,"",@"SHT_CUDA_CALLGRAPH"
	.align	4
	.sectionentsize	8
	.align		4
        /*0000*/ 	.word	0x00000000
	.align		4
        /*0004*/ 	.word	0xffffffff
	.align		4
        /*0008*/ 	.word	0x00000000
	.align		4
        /*000c*/ 	.word	0xfffffffe
	.align		4
        /*0010*/ 	.word	0x00000000
	.align		4
        /*0014*/ 	.word	0xfffffffd
	.align		4
        /*0018*/ 	.word	0x00000000
	.align		4
        /*001c*/ 	.word	0xfffffffc


//--------------------- .text._Z6kernelPf         --------------------------
	.section	.text._Z6kernelPf,"ax",@progbits
	.align	128
        .global         _Z6kernelPf
        .type           _Z6kernelPf,@function
        .size           _Z6kernelPf,(.L_x_1 - _Z6kernelPf)
        .other          _Z6kernelPf,@"STO_CUDA_ENTRY STV_DEFAULT"
_Z6kernelPf:
.text._Z6kernelPf:
[----:B------:R-:W-:Y:S08]  /*0000*/  LDC R1, c[0x0][0x37c] ;  /* 0x0000df00ff017b82 */ /* 0x000ff00000000800 */
[----:B------:R-:W0:Y:S01]  /*0010*/  LDC R5, c[0x0][0x370] ;  /* 0x0000dc00ff057b82 */ /* 0x000e220000000800 */
[----:B------:R-:W1:Y:S07]  /*0020*/  LDCU.64 UR4, c[0x0][0x358] ;  /* 0x00006b00ff0477ac */ /* 0x000e6e0008000a00 */
[----:B------:R-:W0:Y:S02]  /*0030*/  LDC.64 R2, c[0x0][0x380] ;  /* 0x0000e000ff027b82 */ /* 0x000e240000000a00 */
[----:B0-----:R-:W-:Y:S01]  /*0040*/  IMAD.WIDE.U32 R2, R5, 0x4, R2 ;  /* 0x0000000405027825 */ /* 0x001fe200078e0002 */
[----:B------:R-:W-:-:S05]  /*0050*/  I2FP.F32.U32 R5, R5 ;  /* 0x0000000500057245 */ /* 0x000fca0000201000 */
[----:B-1----:R-:W-:Y:S01]  /*0060*/  STG.E desc[UR4][R2.64], R5 ;  /* 0x0000000502007986 */ /* 0x002fe2000c101904 */
[----:B------:R-:W-:Y:S05]  /*0070*/  EXIT ;  /* 0x000000000000794d */ /* 0x000fea0003800000 */
.L_x_0:
[----:B------:R-:W-:-:S00]  /*0080*/  BRA `(.L_x_0) ;  /* 0xfffffffc00fc7947 */ /* 0x000fc0000383ffff */
[----:B------:R-:W-:-:S00]  /*0090*/  NOP ;  /* 0x0000000000007918 */ /* 0x000fc00000000000 */
        /* <DEDUP_REMOVED lines=14> */
.L_x_1:


//--------------------- .nv.shared.reserved.0     --------------------------
	.section	.nv.shared.reserved.0,"aw",@nobits
	.weak		__nv_reservedSMEM_offset_0_alias
	.size		__nv_reservedSMEM_offset_0_alias, 0, 64
	.other		__nv_reservedSMEM_offset_0_alias,@"STO_CUDA_RESERVED_SHARED STV_DEFAULT"
__nv_reservedSMEM_offset_0_alias:
	.zero		0
	.zero		64


//--------------------- .nv.constant0._Z6kernelPf --------------------------
	.section	.nv.constant0._Z6kernelPf,"a",@progbits
	.sectionflags	@""
	.align	4
.nv.constant0._Z6kernelPf:
	.zero		904


//--------------------- SYMBOLS --------------------------

	.type		.nv.reservedSmem.offset0,@object
	.size		.nv.reservedSmem.offset0,0x4
